//
// Generated by NVIDIA NVVM Compiler
//
// Compiler Build ID: CL-36424714
// Cuda compilation tools, release 13.0, V13.0.88
// Based on NVVM 20.0.0
//

.version 9.0
.target sm_100
.address_size 64

	// .globl	_Z10AtomKernelP4AtomPi

.visible .entry _Z10AtomKernelP4AtomPi(
	.param .u64 .ptr .align 1 _Z10AtomKernelP4AtomPi_param_0,
	.param .u64 .ptr .align 1 _Z10AtomKernelP4AtomPi_param_1
)
{
	.reg .b32 	%r<12>;
	.reg .b64 	%rd<9>;

	ld.param.u64 	%rd1, [_Z10AtomKernelP4AtomPi_param_0];
	ld.param.u64 	%rd2, [_Z10AtomKernelP4AtomPi_param_1];
	cvta.to.global.u64 	%rd3, %rd1;
	cvta.to.global.u64 	%rd4, %rd2;
	mov.u32 	%r1, %ctaid.x;
	mov.u32 	%r2, %ntid.x;
	mov.u32 	%r3, %tid.x;
	mad.lo.s32 	%r4, %r1, %r2, %r3;
	mul.wide.s32 	%rd5, %r4, 4;
	add.s64 	%rd6, %rd4, %rd5;
	mov.b32 	%r5, 0;
	st.global.u32 	[%rd6], %r5;
	mul.wide.s32 	%rd7, %r4, 36;
	add.s64 	%rd8, %rd3, %rd7;
	ld.global.u32 	%r6, [%rd8];
	mul.lo.s32 	%r7, %r6, %r6;
	st.global.u32 	[%rd6], %r7;
	ld.global.u32 	%r8, [%rd8+4];
	mad.lo.s32 	%r9, %r8, %r8, %r7;
	st.global.u32 	[%rd6], %r9;
	ld.global.u32 	%r10, [%rd8+8];
	mad.lo.s32 	%r11, %r10, %r10, %r9;
	st.global.u32 	[%rd6], %r11;
	ret;

}
	// .globl	_Z15CoalescedKernelPiS_S_S_
.visible .entry _Z15CoalescedKernelPiS_S_S_(
	.param .u64 .ptr .align 1 _Z15CoalescedKernelPiS_S_S__param_0,
	.param .u64 .ptr .align 1 _Z15CoalescedKernelPiS_S_S__param_1,
	.param .u64 .ptr .align 1 _Z15CoalescedKernelPiS_S_S__param_2,
	.param .u64 .ptr .align 1 _Z15CoalescedKernelPiS_S_S__param_3
)
{
	.reg .b32 	%r<12>;
	.reg .b64 	%rd<14>;

	ld.param.u64 	%rd1, [_Z15CoalescedKernelPiS_S_S__param_0];
	ld.param.u64 	%rd2, [_Z15CoalescedKernelPiS_S_S__param_1];
	ld.param.u64 	%rd3, [_Z15CoalescedKernelPiS_S_S__param_2];
	ld.param.u64 	%rd4, [_Z15CoalescedKernelPiS_S_S__param_3];
	cvta.to.global.u64 	%rd5, %rd3;
	cvta.to.global.u64 	%rd6, %rd2;
	cvta.to.global.u64 	%rd7, %rd1;
	cvta.to.global.u64 	%rd8, %rd4;
	mov.u32 	%r1, %ctaid.x;
	mov.u32 	%r2, %ntid.x;
	mov.u32 	%r3, %tid.x;
	mad.lo.s32 	%r4, %r1, %r2, %r3;
	mul.wide.s32 	%rd9, %r4, 4;
	add.s64 	%rd10, %rd8, %rd9;
	mov.b32 	%r5, 0;
	st.global.u32 	[%rd10], %r5;
	add.s64 	%rd11, %rd7, %rd9;
	ld.global.u32 	%r6, [%rd11];
	mul.lo.s32 	%r7, %r6, %r6;
	st.global.u32 	[%rd10], %r7;
	add.s64 	%rd12, %rd6, %rd9;
	ld.global.u32 	%r8, [%rd12];
	mad.lo.s32 	%r9, %r8, %r8, %r7;
	st.global.u32 	[%rd10], %r9;
	add.s64 	%rd13, %rd5, %rd9;
	ld.global.u32 	%r10, [%rd13];
	mad.lo.s32 	%r11, %r10, %r10, %r9;
	st.global.u32 	[%rd10], %r11;
	ret;

}


// ===== COMPILED SASS (sm_100) =====

	.target	sm_100

	.elftype	@"ET_EXEC"


//--------------------- .note.nv.tkinfo           --------------------------
	.section	.note.nv.tkinfo,"",@"SHT_NOTE"
	.sectionflags	@"SHF_NOTE_NV_TKINFO"
	.tkinfo
        /*0018*/ 	.word	0x00000002
        /*0030*/ 	.string	""
        /*0030*/ 	.string	"ptxas"
        /*0030*/ 	.string	"Cuda compilation tools, release 13.0, V13.0.88"
        /*0030*/ 	.string	"Build cuda_13.0.r13.0/compiler.36424714_0"
        /*0030*/ 	.string	"-arch sm_100 -m 64 "



//--------------------- .note.nv.cuinfo           --------------------------
	.section	.note.nv.cuinfo,"",@"SHT_NOTE"
	.sectionflags	@"SHF_NOTE_NV_CUINFO"
        /*0018*/ 	.short	0x0002
        /*001a*/ 	.short	0x0064
        /*001c*/ 	.short	0x0082
	.zero		2


//--------------------- .nv.info                  --------------------------
	.section	.nv.info,"",@"SHT_CUDA_INFO"
	.align	4


	//----- nvinfo : EIATTR_REGCOUNT
	.align		4
        /*0000*/ 	.byte	0x04, 0x2f
        /*0002*/ 	.short	(.L_1 - .L_0)
	.align		4
.L_0:
        /*0004*/ 	.word	index@(_Z10AtomKernelP4AtomPi)
        /*0008*/ 	.word	0x0000000e


	//----- nvinfo : EIATTR_FRAME_SIZE
	.align		4
.L_1:
        /*000c*/ 	.byte	0x04, 0x11
        /*000e*/ 	.short	(.L_3 - .L_2)
	.align		4
.L_2:
        /*0010*/ 	.word	index@(_Z10AtomKernelP4AtomPi)
        /*0014*/ 	.word	0x00000000


	//----- nvinfo : EIATTR_REGCOUNT
	.align		4
.L_3:
        /*0018*/ 	.byte	0x04, 0x2f
        /*001a*/ 	.short	(.L_5 - .L_4)
	.align		4
.L_4:
        /*001c*/ 	.word	index@(_Z15CoalescedKernelPiS_S_S_)
        /*0020*/ 	.word	0x00000012


	//----- nvinfo : EIATTR_FRAME_SIZE
	.align		4
.L_5:
        /*0024*/ 	.byte	0x04, 0x11
        /*0026*/ 	.short	(.L_7 - .L_6)
	.align		4
.L_6:
        /*0028*/ 	.word	index@(_Z15CoalescedKernelPiS_S_S_)
        /*002c*/ 	.word	0x00000000


	//----- nvinfo : EIATTR_MIN_STACK_SIZE
	.align		4
.L_7:
        /*0030*/ 	.byte	0x04, 0x12
        /*0032*/ 	.short	(.L_9 - .L_8)
	.align		4
.L_8:
        /*0034*/ 	.word	index@(_Z15CoalescedKernelPiS_S_S_)
        /*0038*/ 	.word	0x00000000


	//----- nvinfo : EIATTR_MIN_STACK_SIZE
	.align		4
.L_9:
        /*003c*/ 	.byte	0x04, 0x12
        /*003e*/ 	.short	(.L_11 - .L_10)
	.align		4
.L_10:
        /*0040*/ 	.word	index@(_Z10AtomKernelP4AtomPi)
        /*0044*/ 	.word	0x00000000
.L_11:


//--------------------- .nv.compat                --------------------------
	.section	.nv.compat,"",@"SHT_CUDA_COMPAT_INFO"
	.align	4
        /*0000*/ 	.byte	0x02, 0x09, 0x00, 0x00, 0x02, 0x02, 0x01, 0x00, 0x02, 0x05, 0x05, 0x00, 0x03, 0x07, 0x01, 0x01
        /*0010*/ 	.byte	0x02, 0x03, 0x00, 0x00, 0x02, 0x06, 0x01, 0x00, 0x04, 0x0b, 0x08, 0x00, 0x09, 0x00, 0x00, 0x00
        /*0020*/ 	.byte	0x00, 0x00, 0x00, 0x00


//--------------------- .nv.info._Z15CoalescedKernelPiS_S_S_ --------------------------
	.section	.nv.info._Z15CoalescedKernelPiS_S_S_,"",@"SHT_CUDA_INFO"
	.sectionflags	@""
	.align	4


	//----- nvinfo : EIATTR_CUDA_API_VERSION
	.align		4
        /*0000*/ 	.byte	0x04, 0x37
        /*0002*/ 	.short	(.L_13 - .L_12)
.L_12:
        /*0004*/ 	.word	0x00000082


	//----- nvinfo : EIATTR_KPARAM_INFO
	.align		4
.L_13:
        /*0008*/ 	.byte	0x04, 0x17
        /*000a*/ 	.short	(.L_15 - .L_14)
.L_14:
        /*000c*/ 	.word	0x00000000
        /*0010*/ 	.short	0x0003
        /*0012*/ 	.short	0x0018
        /*0014*/ 	.byte	0x00, 0xf5, 0x21, 0x00


	//----- nvinfo : EIATTR_KPARAM_INFO
	.align		4
.L_15:
        /*0018*/ 	.byte	0x04, 0x17
        /*001a*/ 	.short	(.L_17 - .L_16)
.L_16:
        /*001c*/ 	.word	0x00000000
        /*0020*/ 	.short	0x0002
        /*0022*/ 	.short	0x0010
        /*0024*/ 	.byte	0x00, 0xf5, 0x21, 0x00


	//----- nvinfo : EIATTR_KPARAM_INFO
	.align		4
.L_17:
        /*0028*/ 	.byte	0x04, 0x17
        /*002a*/ 	.short	(.L_19 - .L_18)
.L_18:
        /*002c*/ 	.word	0x00000000
        /*0030*/ 	.short	0x0001
        /*0032*/ 	.short	0x0008
        /*0034*/ 	.byte	0x00, 0xf5, 0x21, 0x00


	//----- nvinfo : EIATTR_KPARAM_INFO
	.align		4
.L_19:
        /*0038*/ 	.byte	0x04, 0x17
        /*003a*/ 	.short	(.L_21 - .L_20)
.L_20:
        /*003c*/ 	.word	0x00000000
        /*0040*/ 	.short	0x0000
        /*0042*/ 	.short	0x0000
        /*0044*/ 	.byte	0x00, 0xf5, 0x21, 0x00


	//----- nvinfo : EIATTR_SPARSE_MMA_MASK
	.align		4
.L_21:
        /*0048*/ 	.byte	0x03, 0x50
        /*004a*/ 	.short	0x0000


	//----- nvinfo : EIATTR_MAXREG_COUNT
	.align		4
        /*004c*/ 	.byte	0x03, 0x1b
        /*004e*/ 	.short	0x00ff


	//----- nvinfo : EIATTR_MERCURY_ISA_VERSION
	.align		4
        /*0050*/ 	.byte	0x03, 0x5f
        /*0052*/ 	.short	0x0101


	//----- nvinfo : EIATTR_VRC_CTA_INIT_COUNT
	.align		4
        /*0054*/ 	.byte	0x02, 0x4a
	.zero		1
	.zero		1


	//----- nvinfo : EIATTR_EXIT_INSTR_OFFSETS
	.align		4
        /*0058*/ 	.byte	0x04, 0x1c
        /*005a*/ 	.short	(.L_23 - .L_22)


	//   ....[0]....
.L_22:
        /*005c*/ 	.word	0x00000180


	//----- nvinfo : EIATTR_CBANK_PARAM_SIZE
	.align		4
.L_23:
        /*0060*/ 	.byte	0x03, 0x19
        /*0062*/ 	.short	0x0020


	//----- nvinfo : EIATTR_PARAM_CBANK
	.align		4
        /*0064*/ 	.byte	0x04, 0x0a
        /*0066*/ 	.short	(.L_25 - .L_24)
	.align		4
.L_24:
        /*0068*/ 	.word	index@(.nv.constant0._Z15CoalescedKernelPiS_S_S_)
        /*006c*/ 	.short	0x0380
        /*006e*/ 	.short	0x0020


	//----- nvinfo : EIATTR_SW_WAR
	.align		4
.L_25:
        /*0070*/ 	.byte	0x04, 0x36
        /*0072*/ 	.short	(.L_27 - .L_26)
.L_26:
        /*0074*/ 	.word	0x00000008
.L_27:


//--------------------- .nv.info._Z10AtomKernelP4AtomPi --------------------------
	.section	.nv.info._Z10AtomKernelP4AtomPi,"",@"SHT_CUDA_INFO"
	.sectionflags	@""
	.align	4


	//----- nvinfo : EIATTR_CUDA_API_VERSION
	.align		4
        /*0000*/ 	.byte	0x04, 0x37
        /*0002*/ 	.short	(.L_29 - .L_28)
.L_28:
        /*0004*/ 	.word	0x00000082


	//----- nvinfo : EIATTR_KPARAM_INFO
	.align		4
.L_29:
        /*0008*/ 	.byte	0x04, 0x17
        /*000a*/ 	.short	(.L_31 - .L_30)
.L_30:
        /*000c*/ 	.word	0x00000000
        /*0010*/ 	.short	0x0001
        /*0012*/ 	.short	0x0008
        /*0014*/ 	.byte	0x00, 0xf5, 0x21, 0x00


	//----- nvinfo : EIATTR_KPARAM_INFO
	.align		4
.L_31:
        /*0018*/ 	.byte	0x04, 0x17
        /*001a*/ 	.short	(.L_33 - .L_32)
.L_32:
        /*001c*/ 	.word	0x00000000
        /*0020*/ 	.short	0x0000
        /*0022*/ 	.short	0x0000
        /*0024*/ 	.byte	0x00, 0xf5, 0x21, 0x00


	//----- nvinfo : EIATTR_SPARSE_MMA_MASK
	.align		4
.L_33:
        /*0028*/ 	.byte	0x03, 0x50
        /*002a*/ 	.short	0x0000


	//----- nvinfo : EIATTR_MAXREG_COUNT
	.align		4
        /*002c*/ 	.byte	0x03, 0x1b
        /*002e*/ 	.short	0x00ff


	//----- nvinfo : EIATTR_MERCURY_ISA_VERSION
	.align		4
        /*0030*/ 	.byte	0x03, 0x5f
        /*0032*/ 	.short	0x0101


	//----- nvinfo : EIATTR_VRC_CTA_INIT_COUNT
	.align		4
        /*0034*/ 	.byte	0x02, 0x4a
	.zero		1
	.zero		1


	//----- nvinfo : EIATTR_EXIT_INSTR_OFFSETS
	.align		4
        /*0038*/ 	.byte	0x04, 0x1c
        /*003a*/ 	.short	(.L_35 - .L_34)


	//   ....[0]....
.L_34:
        /*003c*/ 	.word	0x00000140


	//----- nvinfo : EIATTR_CBANK_PARAM_SIZE
	.align		4
.L_35:
        /*0040*/ 	.byte	0x03, 0x19
        /*0042*/ 	.short	0x0010


	//----- nvinfo : EIATTR_PARAM_CBANK
	.align		4
        /*0044*/ 	.byte	0x04, 0x0a
        /*0046*/ 	.short	(.L_37 - .L_36)
	.align		4
.L_36:
        /*0048*/ 	.word	index@(.nv.constant0._Z10AtomKernelP4AtomPi)
        /*004c*/ 	.short	0x0380
        /*004e*/ 	.short	0x0010


	//----- nvinfo : EIATTR_SW_WAR
	.align		4
.L_37:
        /*0050*/ 	.byte	0x04, 0x36
        /*0052*/ 	.short	(.L_39 - .L_38)
.L_38:
        /*0054*/ 	.word	0x00000008
.L_39:


//--------------------- .nv.callgraph             --------------------------
	.section	.nv.callgraph,"",@"SHT_CUDA_CALLGRAPH"
	.align	4
	.sectionentsize	8
	.align		4
        /*0000*/ 	.word	0x00000000
	.align		4
        /*0004*/ 	.word	0xffffffff
	.align		4
        /*0008*/ 	.word	0x00000000
	.align		4
        /*000c*/ 	.word	0xfffffffe
	.align		4
        /*0010*/ 	.word	0x00000000
	.align		4
        /*0014*/ 	.word	0xfffffffd
	.align		4
        /*0018*/ 	.word	0x00000000
	.align		4
        /*001c*/ 	.word	0xfffffffc


//--------------------- .text._Z15CoalescedKernelPiS_S_S_ --------------------------
	.section	.text._Z15CoalescedKernelPiS_S_S_,"ax",@progbits
	.align	128
        .global         _Z15CoalescedKernelPiS_S_S_
        .type           _Z15CoalescedKernelPiS_S_S_,@function
        .size           _Z15CoalescedKernelPiS_S_S_,(.L_x_2 - _Z15CoalescedKernelPiS_S_S_)
        .other          _Z15CoalescedKernelPiS_S_S_,@"STO_CUDA_ENTRY STV_DEFAULT"
_Z15CoalescedKernelPiS_S_S_:
.text._Z15CoalescedKernelPiS_S_S_:
[----:B------:R-:W-:Y:S01]  /*0000*/  LDC R1, c[0x0][0x37c] ;  /* 0x0000df00ff017b82 */ /* 0x000fe20000000800 */
[----:B------:R-:W0:Y:S07]  /*0010*/  S2R R0, SR_TID.X ;  /* 0x0000000000007919 */ /* 0x000e2e0000002100 */
[----:B------:R-:W0:Y:S01]  /*0020*/  S2UR UR6, SR_CTAID.X ;  /* 0x00000000000679c3 */ /* 0x000e220000002500 */
[----:B------:R-:W1:Y:S07]  /*0030*/  LDCU.64 UR4, c[0x0][0x358] ;  /* 0x00006b00ff0477ac */ /* 0x000e6e0008000a00 */
[----:B------:R-:W0:Y:S08]  /*0040*/  LDC R11, c[0x0][0x360] ;  /* 0x0000d800ff0b7b82 */ /* 0x000e300000000800 */
[----:B------:R-:W2:Y:S08]  /*0050*/  LDC.64 R2, c[0x0][0x398] ;  /* 0x0000e600ff027b82 */ /* 0x000eb00000000a00 */
[----:B------:R-:W3:Y:S01]  /*0060*/  LDC.64 R4, c[0x0][0x380] ;  /* 0x0000e000ff047b82 */ /* 0x000ee20000000a00 */
[----:B0-----:R-:W-:-:S07]  /*0070*/  IMAD R11, R11, UR6, R0 ;  /* 0x000000060b0b7c24 */ /* 0x001fce000f8e0200 */
[----:B------:R-:W0:Y:S01]  /*0080*/  LDC.64 R6, c[0x0][0x388] ;  /* 0x0000e200ff067b82 */ /* 0x000e220000000a00 */
[----:B--2---:R-:W-:-:S07]  /*0090*/  IMAD.WIDE R2, R11, 0x4, R2 ;  /* 0x000000040b027825 */ /* 0x004fce00078e0202 */
[----:B------:R-:W2:Y:S01]  /*00a0*/  LDC.64 R8, c[0x0][0x390] ;  /* 0x0000e400ff087b82 */ /* 0x000ea20000000a00 */
[----:B-1----:R-:W-:Y:S01]  /*00b0*/  STG.E desc[UR4][R2.64], RZ ;  /* 0x000000ff02007986 */ /* 0x002fe2000c101904 */
[----:B---3--:R-:W-:-:S06]  /*00c0*/  IMAD.WIDE R4, R11, 0x4, R4 ;  /* 0x000000040b047825 */ /* 0x008fcc00078e0204 */
[----:B------:R-:W3:Y:S01]  /*00d0*/  LDG.E R4, desc[UR4][R4.64] ;  /* 0x0000000404047981 */ /* 0x000ee2000c1e1900 */
[----:B0-----:R-:W-:-:S04]  /*00e0*/  IMAD.WIDE R6, R11, 0x4, R6 ;  /* 0x000000040b067825 */ /* 0x001fc800078e0206 */
[----:B---3--:R-:W-:-:S05]  /*00f0*/  IMAD R13, R4, R4, RZ ;  /* 0x00000004040d7224 */ /* 0x008fca00078e02ff */
[----:B------:R-:W-:Y:S04]  /*0100*/  STG.E desc[UR4][R2.64], R13 ;  /* 0x0000000d02007986 */ /* 0x000fe8000c101904 */
[----:B------:R-:W3:Y:S01]  /*0110*/  LDG.E R6, desc[UR4][R6.64] ;  /* 0x0000000406067981 */ /* 0x000ee2000c1e1900 */
[----:B--2---:R-:W-:-:S04]  /*0120*/  IMAD.WIDE R8, R11, 0x4, R8 ;  /* 0x000000040b087825 */ /* 0x004fc800078e0208 */
[----:B---3--:R-:W-:-:S05]  /*0130*/  IMAD R15, R6, R6, R13 ;  /* 0x00000006060f7224 */ /* 0x008fca00078e020d */
[----:B------:R-:W-:Y:S04]  /*0140*/  STG.E desc[UR4][R2.64], R15 ;  /* 0x0000000f02007986 */ /* 0x000fe8000c101904 */
[----:B------:R-:W2:Y:S02]  /*0150*/  LDG.E R8, desc[UR4][R8.64] ;  /* 0x0000000408087981 */ /* 0x000ea4000c1e1900 */
[----:B--2---:R-:W-:-:S05]  /*0160*/  IMAD R5, R8, R8, R15 ;  /* 0x0000000808057224 */ /* 0x004fca00078e020f */
[----:B------:R-:W-:Y:S01]  /*0170*/  STG.E desc[UR4][R2.64], R5 ;  /* 0x0000000502007986 */ /* 0x000fe2000c101904 */
[----:B------:R-:W-:Y:S05]  /*0180*/  EXIT ;  /* 0x000000000000794d */ /* 0x000fea0003800000 */
.L_x_0:
[----:B------:R-:W-:-:S00]  /*0190*/  BRA `(.L_x_0) ;  /* 0xfffffffc00fc7947 */ /* 0x000fc0000383ffff */
[----:B------:R-:W-:-:S00]  /*01a0*/  NOP ;  /* 0x0000000000007918 */ /* 0x000fc00000000000 */
        /* <DEDUP_REMOVED lines=13> */
.L_x_2:


//--------------------- .text._Z10AtomKernelP4AtomPi --------------------------
	.section	.text._Z10AtomKernelP4AtomPi,"ax",@progbits
	.align	128
        .global         _Z10AtomKernelP4AtomPi
        .type           _Z10AtomKernelP4AtomPi,@function
        .size           _Z10AtomKernelP4AtomPi,(.L_x_3 - _Z10AtomKernelP4AtomPi)
        .other          _Z10AtomKernelP4AtomPi,@"STO_CUDA_ENTRY STV_DEFAULT"
_Z10AtomKernelP4AtomPi:
.text._Z10AtomKernelP4AtomPi:
[----:B------:R-:W-:Y:S01]  /*0000*/  LDC R1, c[0x0][0x37c] ;  /* 0x0000df00ff017b82 */ /* 0x000fe20000000800 */
[----:B------:R-:W0:Y:S07]  /*0010*/  S2R R0, SR_TID.X ;  /* 0x0000000000007919 */ /* 0x000e2e0000002100 */
[----:B------:R-:W0:Y:S01]  /*0020*/  S2UR UR6, SR_CTAID.X ;  /* 0x00000000000679c3 */ /* 0x000e220000002500 */
[----:B------:R-:W1:Y:S07]  /*0030*/  LDCU.64 UR4, c[0x0][0x358] ;  /* 0x00006b00ff0477ac */ /* 0x000e6e0008000a00 */
[----:B------:R-:W0:Y:S08]  /*0040*/  LDC R7, c[0x0][0x360] ;  /* 0x0000d800ff077b82 */ /* 0x000e300000000800 */
[----:B------:R-:W2:Y:S08]  /*0050*/  LDC.64 R2, c[0x0][0x388] ;  /* 0x0000e200ff027b82 */ /* 0x000eb00000000a00 */
[----:B------:R-:W3:Y:S01]  /*0060*/  LDC.64 R4, c[0x0][0x380] ;  /* 0x0000e000ff047b82 */ /* 0x000ee20000000a00 */
[----:B0-----:R-:W-:-:S04]  /*0070*/  IMAD R7, R7, UR6, R0 ;  /* 0x0000000607077c24 */ /* 0x001fc8000f8e0200 */
[----:B--2---:R-:W-:-:S05]  /*0080*/  IMAD.WIDE R2, R7, 0x4, R2 ;  /* 0x0000000407027825 */ /* 0x004fca00078e0202 */
[----:B-1----:R-:W-:Y:S01]  /*0090*/  STG.E desc[UR4][R2.64], RZ ;  /* 0x000000ff02007986 */ /* 0x002fe2000c101904 */
[----:B---3--:R-:W-:-:S05]  /*00a0*/  IMAD.WIDE R4, R7, 0x24, R4 ;  /* 0x0000002407047825 */ /* 0x008fca00078e0204 */
[----:B------:R-:W2:Y:S02]  /*00b0*/  LDG.E R0, desc[UR4][R4.64] ;  /* 0x0000000404007981 */ /* 0x000ea4000c1e1900 */
[----:B--2---:R-:W-:-:S05]  /*00c0*/  IMAD R7, R0, R0, RZ ;  /* 0x0000000000077224 */ /* 0x004fca00078e02ff */
[----:B------:R-:W-:Y:S04]  /*00d0*/  STG.E desc[UR4][R2.64], R7 ;  /* 0x0000000702007986 */ /* 0x000fe8000c101904 */
[----:B------:R-:W2:Y:S02]  /*00e0*/  LDG.E R0, desc[UR4][R4.64+0x4] ;  /* 0x0000040404007981 */ /* 0x000ea4000c1e1900 */
[----:B--2---:R-:W-:-:S05]  /*00f0*/  IMAD R9, R0, R0, R7 ;  /* 0x0000000000097224 */ /* 0x004fca00078e0207 */
[----:B------:R-:W-:Y:S04]  /*0100*/  STG.E desc[UR4][R2.64], R9 ;  /* 0x0000000902007986 */ /* 0x000fe8000c101904 */
[----:B------:R-:W2:Y:S02]  /*0110*/  LDG.E R0, desc[UR4][R4.64+0x8] ;  /* 0x0000080404007981 */ /* 0x000ea4000c1e1900 */
[----:B--2---:R-:W-:-:S05]  /*0120*/  IMAD R11, R0, R0, R9 ;  /* 0x00000000000b7224 */ /* 0x004fca00078e0209 */
[----:B------:R-:W-:Y:S01]  /*0130*/  STG.E desc[UR4][R2.64], R11 ;  /* 0x0000000b02007986 */ /* 0x000fe2000c101904 */
[----:B------:R-:W-:Y:S05]  /*0140*/  EXIT ;  /* 0x000000000000794d */ /* 0x000fea0003800000 */
.L_x_1:
        /* <DEDUP_REMOVED lines=11> */
.L_x_3:


//--------------------- .nv.shared.reserved.0     --------------------------
	.section	.nv.shared.reserved.0,"aw",@nobits
	.weak		__nv_reservedSMEM_offset_0_alias
	.size		__nv_reservedSMEM_offset_0_alias, 0, 64
	.other		__nv_reservedSMEM_offset_0_alias,@"STO_CUDA_RESERVED_SHARED STV_DEFAULT"
__nv_reservedSMEM_offset_0_alias:
	.zero		0
	.zero		64


//--------------------- .nv.constant0._Z15CoalescedKernelPiS_S_S_ --------------------------
	.section	.nv.constant0._Z15CoalescedKernelPiS_S_S_,"a",@progbits
	.sectionflags	@""
	.align	4
.nv.constant0._Z15CoalescedKernelPiS_S_S_:
	.zero		928


//--------------------- .nv.constant0._Z10AtomKernelP4AtomPi --------------------------
	.section	.nv.constant0._Z10AtomKernelP4AtomPi,"a",@progbits
	.sectionflags	@""
	.align	4
.nv.constant0._Z10AtomKernelP4AtomPi:
	.zero		912


//--------------------- SYMBOLS --------------------------

	.type		.nv.reservedSmem.offset0,@object
	.size		.nv.reservedSmem.offset0,0x4
